//
// Generated by NVIDIA NVVM Compiler
//
// Compiler Build ID: CL-36424714
// Cuda compilation tools, release 13.0, V13.0.88
// Based on NVVM 20.0.0
//

.version 9.0
.target sm_100
.address_size 64

	// .globl	sgemm_nn_128x128
// _ZZ16sgemm_nn_128x128E5share has been demoted

.visible .entry sgemm_nn_128x128(
	.param .u64 .ptr .align 1 sgemm_nn_128x128_param_0,
	.param .u64 .ptr .align 1 sgemm_nn_128x128_param_1,
	.param .u64 .ptr .align 1 sgemm_nn_128x128_param_2,
	.param .f32 sgemm_nn_128x128_param_3,
	.param .f32 sgemm_nn_128x128_param_4,
	.param .u32 sgemm_nn_128x128_param_5,
	.param .u32 sgemm_nn_128x128_param_6,
	.param .u32 sgemm_nn_128x128_param_7,
	.param .u32 sgemm_nn_128x128_param_8,
	.param .u32 sgemm_nn_128x128_param_9,
	.param .u32 sgemm_nn_128x128_param_10
)
.maxntid 256
{
	.reg .b32 	%r<8>;
	.reg .b32 	%f<2>;
	.reg .b64 	%rd<5>;
	// demoted variable
	.shared .align 4 .b8 _ZZ16sgemm_nn_128x128E5share[16512];
	ld.param.u64 	%rd1, [sgemm_nn_128x128_param_2];
	cvta.to.global.u64 	%rd2, %rd1;
	mov.u32 	%r1, %tid.x;
	shl.b32 	%r2, %r1, 2;
	mov.u32 	%r3, _ZZ16sgemm_nn_128x128E5share;
	add.s32 	%r4, %r3, %r2;
	mov.b32 	%r5, 1065353216;
	st.shared.u32 	[%r4], %r5;
	bar.sync 	0;
	xor.b32  	%r6, %r2, 1020;
	add.s32 	%r7, %r3, %r6;
	ld.shared.f32 	%f1, [%r7];
	mul.wide.u32 	%rd3, %r1, 4;
	add.s64 	%rd4, %rd2, %rd3;
	st.global.f32 	[%rd4], %f1;
	ret;

}


// ===== COMPILED SASS (sm_100) =====

	.target	sm_100

	.elftype	@"ET_EXEC"


//--------------------- .note.nv.tkinfo           --------------------------
	.section	.note.nv.tkinfo,"",@"SHT_NOTE"
	.sectionflags	@"SHF_NOTE_NV_TKINFO"
	.tkinfo
        /*0018*/ 	.word	0x00000002
        /*0030*/ 	.string	""
        /*0030*/ 	.string	"ptxas"
        /*0030*/ 	.string	"Cuda compilation tools, release 13.0, V13.0.88"
        /*0030*/ 	.string	"Build cuda_13.0.r13.0/compiler.36424714_0"
        /*0030*/ 	.string	"-arch sm_100 -m 64 "



//--------------------- .note.nv.cuinfo           --------------------------
	.section	.note.nv.cuinfo,"",@"SHT_NOTE"
	.sectionflags	@"SHF_NOTE_NV_CUINFO"
        /*0018*/ 	.short	0x0002
        /*001a*/ 	.short	0x0064
        /*001c*/ 	.short	0x0082
	.zero		2


//--------------------- .nv.info                  --------------------------
	.section	.nv.info,"",@"SHT_CUDA_INFO"
	.align	4


	//----- nvinfo : EIATTR_REGCOUNT
	.align		4
        /*0000*/ 	.byte	0x04, 0x2f
        /*0002*/ 	.short	(.L_1 - .L_0)
	.align		4
.L_0:
        /*0004*/ 	.word	index@(sgemm_nn_128x128)
        /*0008*/ 	.word	0x0000000c


	//----- nvinfo : EIATTR_FRAME_SIZE
	.align		4
.L_1:
        /*000c*/ 	.byte	0x04, 0x11
        /*000e*/ 	.short	(.L_3 - .L_2)
	.align		4
.L_2:
        /*0010*/ 	.word	index@(sgemm_nn_128x128)
        /*0014*/ 	.word	0x00000000


	//----- nvinfo : EIATTR_MIN_STACK_SIZE
	.align		4
.L_3:
        /*0018*/ 	.byte	0x04, 0x12
        /*001a*/ 	.short	(.L_5 - .L_4)
	.align		4
.L_4:
        /*001c*/ 	.word	index@(sgemm_nn_128x128)
        /*0020*/ 	.word	0x00000000
.L_5:


//--------------------- .nv.compat                --------------------------
	.section	.nv.compat,"",@"SHT_CUDA_COMPAT_INFO"
	.align	4
        /*0000*/ 	.byte	0x02, 0x09, 0x00, 0x00, 0x02, 0x02, 0x01, 0x00, 0x02, 0x05, 0x05, 0x00, 0x03, 0x07, 0x01, 0x01
        /*0010*/ 	.byte	0x02, 0x03, 0x00, 0x00, 0x02, 0x06, 0x01, 0x00, 0x04, 0x0b, 0x08, 0x00, 0x09, 0x00, 0x00, 0x00
        /*0020*/ 	.byte	0x00, 0x00, 0x00, 0x00


//--------------------- .nv.info.sgemm_nn_128x128 --------------------------
	.section	.nv.info.sgemm_nn_128x128,"",@"SHT_CUDA_INFO"
	.sectionflags	@""
	.align	4


	//----- nvinfo : EIATTR_CUDA_API_VERSION
	.align		4
        /*0000*/ 	.byte	0x04, 0x37
        /*0002*/ 	.short	(.L_7 - .L_6)
.L_6:
        /*0004*/ 	.word	0x00000082


	//----- nvinfo : EIATTR_KPARAM_INFO
	.align		4
.L_7:
        /*0008*/ 	.byte	0x04, 0x17
        /*000a*/ 	.short	(.L_9 - .L_8)
.L_8:
        /*000c*/ 	.word	0x00000000
        /*0010*/ 	.short	0x000a
        /*0012*/ 	.short	0x0034
        /*0014*/ 	.byte	0x00, 0xf0, 0x11, 0x00


	//----- nvinfo : EIATTR_KPARAM_INFO
	.align		4
.L_9:
        /*0018*/ 	.byte	0x04, 0x17
        /*001a*/ 	.short	(.L_11 - .L_10)
.L_10:
        /*001c*/ 	.word	0x00000000
        /*0020*/ 	.short	0x0009
        /*0022*/ 	.short	0x0030
        /*0024*/ 	.byte	0x00, 0xf0, 0x11, 0x00


	//----- nvinfo : EIATTR_KPARAM_INFO
	.align		4
.L_11:
        /*0028*/ 	.byte	0x04, 0x17
        /*002a*/ 	.short	(.L_13 - .L_12)
.L_12:
        /*002c*/ 	.word	0x00000000
        /*0030*/ 	.short	0x0008
        /*0032*/ 	.short	0x002c
        /*0034*/ 	.byte	0x00, 0xf0, 0x11, 0x00


	//----- nvinfo : EIATTR_KPARAM_INFO
	.align		4
.L_13:
        /*0038*/ 	.byte	0x04, 0x17
        /*003a*/ 	.short	(.L_15 - .L_14)
.L_14:
        /*003c*/ 	.word	0x00000000
        /*0040*/ 	.short	0x0007
        /*0042*/ 	.short	0x0028
        /*0044*/ 	.byte	0x00, 0xf0, 0x11, 0x00


	//----- nvinfo : EIATTR_KPARAM_INFO
	.align		4
.L_15:
        /*0048*/ 	.byte	0x04, 0x17
        /*004a*/ 	.short	(.L_17 - .L_16)
.L_16:
        /*004c*/ 	.word	0x00000000
        /*0050*/ 	.short	0x0006
        /*0052*/ 	.short	0x0024
        /*0054*/ 	.byte	0x00, 0xf0, 0x11, 0x00


	//----- nvinfo : EIATTR_KPARAM_INFO
	.align		4
.L_17:
        /*0058*/ 	.byte	0x04, 0x17
        /*005a*/ 	.short	(.L_19 - .L_18)
.L_18:
        /*005c*/ 	.word	0x00000000
        /*0060*/ 	.short	0x0005
        /*0062*/ 	.short	0x0020
        /*0064*/ 	.byte	0x00, 0xf0, 0x11, 0x00


	//----- nvinfo : EIATTR_KPARAM_INFO
	.align		4
.L_19:
        /*0068*/ 	.byte	0x04, 0x17
        /*006a*/ 	.short	(.L_21 - .L_20)
.L_20:
        /*006c*/ 	.word	0x00000000
        /*0070*/ 	.short	0x0004
        /*0072*/ 	.short	0x001c
        /*0074*/ 	.byte	0x00, 0xf0, 0x11, 0x00


	//----- nvinfo : EIATTR_KPARAM_INFO
	.align		4
.L_21:
        /*0078*/ 	.byte	0x04, 0x17
        /*007a*/ 	.short	(.L_23 - .L_22)
.L_22:
        /*007c*/ 	.word	0x00000000
        /*0080*/ 	.short	0x0003
        /*0082*/ 	.short	0x0018
        /*0084*/ 	.byte	0x00, 0xf0, 0x11, 0x00


	//----- nvinfo : EIATTR_KPARAM_INFO
	.align		4
.L_23:
        /*0088*/ 	.byte	0x04, 0x17
        /*008a*/ 	.short	(.L_25 - .L_24)
.L_24:
        /*008c*/ 	.word	0x00000000
        /*0090*/ 	.short	0x0002
        /*0092*/ 	.short	0x0010
        /*0094*/ 	.byte	0x00, 0xf5, 0x21, 0x00


	//----- nvinfo : EIATTR_KPARAM_INFO
	.align		4
.L_25:
        /*0098*/ 	.byte	0x04, 0x17
        /*009a*/ 	.short	(.L_27 - .L_26)
.L_26:
        /*009c*/ 	.word	0x00000000
        /*00a0*/ 	.short	0x0001
        /*00a2*/ 	.short	0x0008
        /*00a4*/ 	.byte	0x00, 0xf5, 0x21, 0x00


	//----- nvinfo : EIATTR_KPARAM_INFO
	.align		4
.L_27:
        /*00a8*/ 	.byte	0x04, 0x17
        /*00aa*/ 	.short	(.L_29 - .L_28)
.L_28:
        /*00ac*/ 	.word	0x00000000
        /*00b0*/ 	.short	0x0000
        /*00b2*/ 	.short	0x0000
        /*00b4*/ 	.byte	0x00, 0xf5, 0x21, 0x00


	//----- nvinfo : EIATTR_SPARSE_MMA_MASK
	.align		4
.L_29:
        /*00b8*/ 	.byte	0x03, 0x50
        /*00ba*/ 	.short	0x0000


	//----- nvinfo : EIATTR_MAXREG_COUNT
	.align		4
        /*00bc*/ 	.byte	0x03, 0x1b
        /*00be*/ 	.short	0x00ff


	//----- nvinfo : EIATTR_NUM_BARRIERS
	.align		4
        /*00c0*/ 	.byte	0x02, 0x4c
        /*00c2*/ 	.byte	0x01
	.zero		1


	//----- nvinfo : EIATTR_MERCURY_ISA_VERSION
	.align		4
        /*00c4*/ 	.byte	0x03, 0x5f
        /*00c6*/ 	.short	0x0101


	//----- nvinfo : EIATTR_VRC_CTA_INIT_COUNT
	.align		4
        /*00c8*/ 	.byte	0x02, 0x4a
	.zero		1
	.zero		1


	//----- nvinfo : EIATTR_EXIT_INSTR_OFFSETS
	.align		4
        /*00cc*/ 	.byte	0x04, 0x1c
        /*00ce*/ 	.short	(.L_31 - .L_30)


	//   ....[0]....
.L_30:
        /*00d0*/ 	.word	0x000000f0


	//----- nvinfo : EIATTR_MAX_THREADS
	.align		4
.L_31:
        /*00d4*/ 	.byte	0x04, 0x05
        /*00d6*/ 	.short	(.L_33 - .L_32)
.L_32:
        /*00d8*/ 	.word	0x00000100
        /*00dc*/ 	.word	0x00000001
        /*00e0*/ 	.word	0x00000001


	//----- nvinfo : EIATTR_CBANK_PARAM_SIZE
	.align		4
.L_33:
        /*00e4*/ 	.byte	0x03, 0x19
        /*00e6*/ 	.short	0x0038


	//----- nvinfo : EIATTR_PARAM_CBANK
	.align		4
        /*00e8*/ 	.byte	0x04, 0x0a
        /*00ea*/ 	.short	(.L_35 - .L_34)
	.align		4
.L_34:
        /*00ec*/ 	.word	index@(.nv.constant0.sgemm_nn_128x128)
        /*00f0*/ 	.short	0x0380
        /*00f2*/ 	.short	0x0038


	//----- nvinfo : EIATTR_SW_WAR
	.align		4
.L_35:
        /*00f4*/ 	.byte	0x04, 0x36
        /*00f6*/ 	.short	(.L_37 - .L_36)
.L_36:
        /*00f8*/ 	.word	0x00000008
.L_37:


//--------------------- .nv.callgraph             --------------------------
	.section	.nv.callgraph,"",@"SHT_CUDA_CALLGRAPH"
	.align	4
	.sectionentsize	8
	.align		4
        /*0000*/ 	.word	0x00000000
	.align		4
        /*0004*/ 	.word	0xffffffff
	.align		4
        /*0008*/ 	.word	0x00000000
	.align		4
        /*000c*/ 	.word	0xfffffffe
	.align		4
        /*0010*/ 	.word	0x00000000
	.align		4
        /*0014*/ 	.word	0xfffffffd
	.align		4
        /*0018*/ 	.word	0x00000000
	.align		4
        /*001c*/ 	.word	0xfffffffc


//--------------------- .text.sgemm_nn_128x128    --------------------------
	.section	.text.sgemm_nn_128x128,"ax",@progbits
	.align	128
        .global         sgemm_nn_128x128
        .type           sgemm_nn_128x128,@function
        .size           sgemm_nn_128x128,(.L_x_1 - sgemm_nn_128x128)
        .other          sgemm_nn_128x128,@"STO_CUDA_ENTRY STV_DEFAULT"
sgemm_nn_128x128:
.text.sgemm_nn_128x128:
[----:B------:R-:W-:Y:S01]  /*0000*/  LDC R1, c[0x0][0x37c] ;  /* 0x0000df00ff017b82 */ /* 0x000fe20000000800 */
[----:B------:R-:W0:Y:S07]  /*0010*/  S2R R7, SR_TID.X ;  /* 0x0000000000077919 */ /* 0x000e2e0000002100 */
[----:B------:R-:W1:Y:S01]  /*0020*/  S2UR UR5, SR_CgaCtaId ;  /* 0x00000000000579c3 */ /* 0x000e620000008800 */
[----:B------:R-:W-:Y:S01]  /*0030*/  UMOV UR4, 0x400 ;  /* 0x0000040000047882 */ /* 0x000fe20000000000 */
[----:B------:R-:W-:-:S06]  /*0040*/  HFMA2 R9, -RZ, RZ, 1.875, 0 ;  /* 0x3f800000ff097431 */ /* 0x000fcc00000001ff */
[----:B------:R-:W2:Y:S01]  /*0050*/  LDC.64 R2, c[0x0][0x390] ;  /* 0x0000e400ff027b82 */ /* 0x000ea20000000a00 */
[----:B-1----:R-:W-:Y:S01]  /*0060*/  ULEA UR4, UR5, UR4, 0x18 ;  /* 0x0000000405047291 */ /* 0x002fe2000f8ec0ff */
[C---:B0-----:R-:W-:Y:S01]  /*0070*/  SHF.L.U32 R0, R7.reuse, 0x2, RZ ;  /* 0x0000000207007819 */ /* 0x041fe200000006ff */
[----:B--2---:R-:W-:-:S03]  /*0080*/  IMAD.WIDE.U32 R2, R7, 0x4, R2 ;  /* 0x0000000407027825 */ /* 0x004fc600078e0002 */
[----:B------:R-:W-:-:S04]  /*0090*/  LOP3.LUT R4, R0, 0x3fc, RZ, 0x3c, !PT ;  /* 0x000003fc00047812 */ /* 0x000fc800078e3cff */
[----:B------:R-:W-:Y:S01]  /*00a0*/  STS [R0+UR4], R9 ;  /* 0x0000000900007988 */ /* 0x000fe20008000804 */
[----:B------:R-:W-:Y:S06]  /*00b0*/  BAR.SYNC.DEFER_BLOCKING 0x0 ;  /* 0x0000000000007b1d */ /* 0x000fec0000010000 */
[----:B------:R-:W0:Y:S01]  /*00c0*/  LDS R5, [R4+UR4] ;  /* 0x0000000404057984 */ /* 0x000e220008000800 */
[----:B------:R-:W0:Y:S03]  /*00d0*/  LDCU.64 UR4, c[0x0][0x358] ;  /* 0x00006b00ff0477ac */ /* 0x000e260008000a00 */
[----:B0-----:R-:W-:Y:S01]  /*00e0*/  STG.E desc[UR4][R2.64], R5 ;  /* 0x0000000502007986 */ /* 0x001fe2000c101904 */
[----:B------:R-:W-:Y:S05]  /*00f0*/  EXIT ;  /* 0x000000000000794d */ /* 0x000fea0003800000 */
.L_x_0:
[----:B------:R-:W-:-:S00]  /*0100*/  BRA `(.L_x_0) ;  /* 0xfffffffc00fc7947 */ /* 0x000fc0000383ffff */
[----:B------:R-:W-:-:S00]  /*0110*/  NOP ;  /* 0x0000000000007918 */ /* 0x000fc00000000000 */
        /* <DEDUP_REMOVED lines=14> */
.L_x_1:


//--------------------- .nv.shared.sgemm_nn_128x128 --------------------------
	.section	.nv.shared.sgemm_nn_128x128,"aw",@nobits
	.sectionflags	@""
	.align	4
.nv.shared.sgemm_nn_128x128:
	.zero		17536


//--------------------- .nv.shared.reserved.0     --------------------------
	.section	.nv.shared.reserved.0,"aw",@nobits
	.weak		__nv_reservedSMEM_offset_0_alias
	.size		__nv_reservedSMEM_offset_0_alias, 0, 64
	.other		__nv_reservedSMEM_offset_0_alias,@"STO_CUDA_RESERVED_SHARED STV_DEFAULT"
__nv_reservedSMEM_offset_0_alias:
	.zero		0
	.zero		64


//--------------------- .nv.constant0.sgemm_nn_128x128 --------------------------
	.section	.nv.constant0.sgemm_nn_128x128,"a",@progbits
	.sectionflags	@""
	.align	4
.nv.constant0.sgemm_nn_128x128:
	.zero		952


//--------------------- SYMBOLS --------------------------

	.type		.nv.reservedSmem.offset0,@object
	.size		.nv.reservedSmem.offset0,0x4
	.type		.nv.reservedSmem.cap,@object
	.size		.nv.reservedSmem.cap,0x4
